//
// Generated by NVIDIA NVVM Compiler
//
// Compiler Build ID: CL-36424714
// Cuda compilation tools, release 13.0, V13.0.88
// Based on NVVM 20.0.0
//

.version 9.0
.target sm_100
.address_size 64

	// .globl	_Z18p2p_distancekernelPdS_S_P10hist_entryxdi

.visible .entry _Z18p2p_distancekernelPdS_S_P10hist_entryxdi(
	.param .u64 .ptr .align 1 _Z18p2p_distancekernelPdS_S_P10hist_entryxdi_param_0,
	.param .u64 .ptr .align 1 _Z18p2p_distancekernelPdS_S_P10hist_entryxdi_param_1,
	.param .u64 .ptr .align 1 _Z18p2p_distancekernelPdS_S_P10hist_entryxdi_param_2,
	.param .u64 .ptr .align 1 _Z18p2p_distancekernelPdS_S_P10hist_entryxdi_param_3,
	.param .u64 _Z18p2p_distancekernelPdS_S_P10hist_entryxdi_param_4,
	.param .f64 _Z18p2p_distancekernelPdS_S_P10hist_entryxdi_param_5,
	.param .u32 _Z18p2p_distancekernelPdS_S_P10hist_entryxdi_param_6
)
{
	.reg .pred 	%p<5>;
	.reg .b32 	%r<12>;
	.reg .b64 	%rd<26>;
	.reg .b64 	%fd<17>;

	ld.param.u64 	%rd14, [_Z18p2p_distancekernelPdS_S_P10hist_entryxdi_param_0];
	ld.param.u64 	%rd15, [_Z18p2p_distancekernelPdS_S_P10hist_entryxdi_param_1];
	ld.param.u64 	%rd16, [_Z18p2p_distancekernelPdS_S_P10hist_entryxdi_param_2];
	ld.param.u64 	%rd12, [_Z18p2p_distancekernelPdS_S_P10hist_entryxdi_param_3];
	ld.param.u64 	%rd13, [_Z18p2p_distancekernelPdS_S_P10hist_entryxdi_param_4];
	ld.param.u32 	%r5, [_Z18p2p_distancekernelPdS_S_P10hist_entryxdi_param_6];
	cvta.to.global.u64 	%rd1, %rd16;
	cvta.to.global.u64 	%rd2, %rd15;
	cvta.to.global.u64 	%rd3, %rd14;
	mov.u32 	%r6, %ctaid.x;
	mov.u32 	%r7, %ntid.x;
	mov.u32 	%r8, %tid.x;
	mad.lo.s32 	%r9, %r6, %r7, %r8;
	cvt.s64.s32 	%rd4, %r9;
	setp.le.s64 	%p1, %rd13, %rd4;
	@%p1 bra 	$L__BB0_6;
	cvt.u32.u64 	%r10, %rd4;
	add.s32 	%r11, %r10, 1;
	cvt.s64.s32 	%rd25, %r11;
	setp.le.s64 	%p2, %rd13, %rd25;
	@%p2 bra 	$L__BB0_6;
	shl.b64 	%rd17, %rd4, 3;
	add.s64 	%rd6, %rd3, %rd17;
	add.s64 	%rd7, %rd2, %rd17;
	add.s64 	%rd8, %rd1, %rd17;
	cvta.to.global.u64 	%rd9, %rd12;
$L__BB0_3:
	ld.param.f64 	%fd16, [_Z18p2p_distancekernelPdS_S_P10hist_entryxdi_param_5];
	ld.global.f64 	%fd2, [%rd6];
	ld.global.f64 	%fd3, [%rd7];
	ld.global.f64 	%fd4, [%rd8];
	shl.b64 	%rd18, %rd25, 3;
	add.s64 	%rd19, %rd3, %rd18;
	ld.global.f64 	%fd5, [%rd19];
	add.s64 	%rd20, %rd2, %rd18;
	ld.global.f64 	%fd6, [%rd20];
	add.s64 	%rd21, %rd1, %rd18;
	ld.global.f64 	%fd7, [%rd21];
	sub.f64 	%fd8, %fd2, %fd5;
	sub.f64 	%fd9, %fd3, %fd6;
	mul.f64 	%fd10, %fd9, %fd9;
	fma.rn.f64 	%fd11, %fd8, %fd8, %fd10;
	sub.f64 	%fd12, %fd4, %fd7;
	fma.rn.f64 	%fd13, %fd12, %fd12, %fd11;
	sqrt.rn.f64 	%fd14, %fd13;
	div.rn.f64 	%fd15, %fd14, %fd16;
	cvt.rzi.s32.f64 	%r3, %fd15;
	setp.ge.s32 	%p3, %r3, %r5;
	@%p3 bra 	$L__BB0_5;
	mul.wide.s32 	%rd22, %r3, 8;
	add.s64 	%rd23, %rd9, %rd22;
	atom.global.add.u64 	%rd24, [%rd23], 1;
$L__BB0_5:
	add.s32 	%r11, %r11, 1;
	cvt.s64.s32 	%rd25, %r11;
	setp.gt.s64 	%p4, %rd13, %rd25;
	@%p4 bra 	$L__BB0_3;
$L__BB0_6:
	ret;

}


// ===== COMPILED SASS (sm_100) =====

	.target	sm_100

	.elftype	@"ET_EXEC"


//--------------------- .note.nv.tkinfo           --------------------------
	.section	.note.nv.tkinfo,"",@"SHT_NOTE"
	.sectionflags	@"SHF_NOTE_NV_TKINFO"
	.tkinfo
        /*0018*/ 	.word	0x00000002
        /*0030*/ 	.string	""
        /*0030*/ 	.string	"ptxas"
        /*0030*/ 	.string	"Cuda compilation tools, release 13.0, V13.0.88"
        /*0030*/ 	.string	"Build cuda_13.0.r13.0/compiler.36424714_0"
        /*0030*/ 	.string	"-arch sm_100 -m 64 "



//--------------------- .note.nv.cuinfo           --------------------------
	.section	.note.nv.cuinfo,"",@"SHT_NOTE"
	.sectionflags	@"SHF_NOTE_NV_CUINFO"
        /*0018*/ 	.short	0x0002
        /*001a*/ 	.short	0x0064
        /*001c*/ 	.short	0x0082
	.zero		2


//--------------------- .nv.info                  --------------------------
	.section	.nv.info,"",@"SHT_CUDA_INFO"
	.align	4


	//----- nvinfo : EIATTR_REGCOUNT
	.align		4
        /*0000*/ 	.byte	0x04, 0x2f
        /*0002*/ 	.short	(.L_1 - .L_0)
	.align		4
.L_0:
        /*0004*/ 	.word	index@(_Z18p2p_distancekernelPdS_S_P10hist_entryxdi)
        /*0008*/ 	.word	0x00000020


	//----- nvinfo : EIATTR_FRAME_SIZE
	.align		4
.L_1:
        /*000c*/ 	.byte	0x04, 0x11
        /*000e*/ 	.short	(.L_3 - .L_2)
	.align		4
.L_2:
        /*0010*/ 	.word	index@($__internal_1_$__cuda_sm20_dsqrt_rn_f64_mediumpath_v1)
        /*0014*/ 	.word	0x00000000


	//----- nvinfo : EIATTR_FRAME_SIZE
	.align		4
.L_3:
        /*0018*/ 	.byte	0x04, 0x11
        /*001a*/ 	.short	(.L_5 - .L_4)
	.align		4
.L_4:
        /*001c*/ 	.word	index@($__internal_0_$__cuda_sm20_div_rn_f64_full)
        /*0020*/ 	.word	0x00000000


	//----- nvinfo : EIATTR_FRAME_SIZE
	.align		4
.L_5:
        /*0024*/ 	.byte	0x04, 0x11
        /*0026*/ 	.short	(.L_7 - .L_6)
	.align		4
.L_6:
        /*0028*/ 	.word	index@(_Z18p2p_distancekernelPdS_S_P10hist_entryxdi)
        /*002c*/ 	.word	0x00000000


	//----- nvinfo : EIATTR_MIN_STACK_SIZE
	.align		4
.L_7:
        /*0030*/ 	.byte	0x04, 0x12
        /*0032*/ 	.short	(.L_9 - .L_8)
	.align		4
.L_8:
        /*0034*/ 	.word	index@(_Z18p2p_distancekernelPdS_S_P10hist_entryxdi)
        /*0038*/ 	.word	0x00000000
.L_9:


//--------------------- .nv.compat                --------------------------
	.section	.nv.compat,"",@"SHT_CUDA_COMPAT_INFO"
	.align	4
        /*0000*/ 	.byte	0x02, 0x09, 0x00, 0x00, 0x02, 0x02, 0x01, 0x00, 0x02, 0x05, 0x05, 0x00, 0x03, 0x07, 0x01, 0x01
        /*0010*/ 	.byte	0x02, 0x03, 0x00, 0x00, 0x02, 0x06, 0x01, 0x00, 0x04, 0x0b, 0x08, 0x00, 0x01, 0x00, 0x00, 0x00
        /*0020*/ 	.byte	0x00, 0x00, 0x00, 0x00


//--------------------- .nv.info._Z18p2p_distancekernelPdS_S_P10hist_entryxdi --------------------------
	.section	.nv.info._Z18p2p_distancekernelPdS_S_P10hist_entryxdi,"",@"SHT_CUDA_INFO"
	.sectionflags	@""
	.align	4


	//----- nvinfo : EIATTR_CUDA_API_VERSION
	.align		4
        /*0000*/ 	.byte	0x04, 0x37
        /*0002*/ 	.short	(.L_11 - .L_10)
.L_10:
        /*0004*/ 	.word	0x00000082


	//----- nvinfo : EIATTR_KPARAM_INFO
	.align		4
.L_11:
        /*0008*/ 	.byte	0x04, 0x17
        /*000a*/ 	.short	(.L_13 - .L_12)
.L_12:
        /*000c*/ 	.word	0x00000000
        /*0010*/ 	.short	0x0006
        /*0012*/ 	.short	0x0030
        /*0014*/ 	.byte	0x00, 0xf0, 0x11, 0x00


	//----- nvinfo : EIATTR_KPARAM_INFO
	.align		4
.L_13:
        /*0018*/ 	.byte	0x04, 0x17
        /*001a*/ 	.short	(.L_15 - .L_14)
.L_14:
        /*001c*/ 	.word	0x00000000
        /*0020*/ 	.short	0x0005
        /*0022*/ 	.short	0x0028
        /*0024*/ 	.byte	0x00, 0xf0, 0x21, 0x00


	//----- nvinfo : EIATTR_KPARAM_INFO
	.align		4
.L_15:
        /*0028*/ 	.byte	0x04, 0x17
        /*002a*/ 	.short	(.L_17 - .L_16)
.L_16:
        /*002c*/ 	.word	0x00000000
        /*0030*/ 	.short	0x0004
        /*0032*/ 	.short	0x0020
        /*0034*/ 	.byte	0x00, 0xf0, 0x21, 0x00


	//----- nvinfo : EIATTR_KPARAM_INFO
	.align		4
.L_17:
        /*0038*/ 	.byte	0x04, 0x17
        /*003a*/ 	.short	(.L_19 - .L_18)
.L_18:
        /*003c*/ 	.word	0x00000000
        /*0040*/ 	.short	0x0003
        /*0042*/ 	.short	0x0018
        /*0044*/ 	.byte	0x00, 0xf5, 0x21, 0x00


	//----- nvinfo : EIATTR_KPARAM_INFO
	.align		4
.L_19:
        /*0048*/ 	.byte	0x04, 0x17
        /*004a*/ 	.short	(.L_21 - .L_20)
.L_20:
        /*004c*/ 	.word	0x00000000
        /*0050*/ 	.short	0x0002
        /*0052*/ 	.short	0x0010
        /*0054*/ 	.byte	0x00, 0xf5, 0x21, 0x00


	//----- nvinfo : EIATTR_KPARAM_INFO
	.align		4
.L_21:
        /*0058*/ 	.byte	0x04, 0x17
        /*005a*/ 	.short	(.L_23 - .L_22)
.L_22:
        /*005c*/ 	.word	0x00000000
        /*0060*/ 	.short	0x0001
        /*0062*/ 	.short	0x0008
        /*0064*/ 	.byte	0x00, 0xf5, 0x21, 0x00


	//----- nvinfo : EIATTR_KPARAM_INFO
	.align		4
.L_23:
        /*0068*/ 	.byte	0x04, 0x17
        /*006a*/ 	.short	(.L_25 - .L_24)
.L_24:
        /*006c*/ 	.word	0x00000000
        /*0070*/ 	.short	0x0000
        /*0072*/ 	.short	0x0000
        /*0074*/ 	.byte	0x00, 0xf5, 0x21, 0x00


	//----- nvinfo : EIATTR_SPARSE_MMA_MASK
	.align		4
.L_25:
        /*0078*/ 	.byte	0x03, 0x50
        /*007a*/ 	.short	0x0000


	//----- nvinfo : EIATTR_MAXREG_COUNT
	.align		4
        /*007c*/ 	.byte	0x03, 0x1b
        /*007e*/ 	.short	0x00ff


	//----- nvinfo : EIATTR_MERCURY_ISA_VERSION
	.align		4
        /*0080*/ 	.byte	0x03, 0x5f
        /*0082*/ 	.short	0x0101


	//----- nvinfo : EIATTR_VRC_CTA_INIT_COUNT
	.align		4
        /*0084*/ 	.byte	0x02, 0x4a
	.zero		1
	.zero		1


	//----- nvinfo : EIATTR_EXIT_INSTR_OFFSETS
	.align		4
        /*0088*/ 	.byte	0x04, 0x1c
        /*008a*/ 	.short	(.L_27 - .L_26)


	//   ....[0]....
.L_26:
        /*008c*/ 	.word	0x00000090


	//   ....[1]....
        /*0090*/ 	.word	0x000000e0


	//   ....[2]....
        /*0094*/ 	.word	0x00000720


	//----- nvinfo : EIATTR_CRS_STACK_SIZE
	.align		4
.L_27:
        /*0098*/ 	.byte	0x04, 0x1e
        /*009a*/ 	.short	(.L_29 - .L_28)
.L_28:
        /*009c*/ 	.word	0x00000000


	//----- nvinfo : EIATTR_CBANK_PARAM_SIZE
	.align		4
.L_29:
        /*00a0*/ 	.byte	0x03, 0x19
        /*00a2*/ 	.short	0x0034


	//----- nvinfo : EIATTR_PARAM_CBANK
	.align		4
        /*00a4*/ 	.byte	0x04, 0x0a
        /*00a6*/ 	.short	(.L_31 - .L_30)
	.align		4
.L_30:
        /*00a8*/ 	.word	index@(.nv.constant0._Z18p2p_distancekernelPdS_S_P10hist_entryxdi)
        /*00ac*/ 	.short	0x0380
        /*00ae*/ 	.short	0x0034


	//----- nvinfo : EIATTR_SW_WAR
	.align		4
.L_31:
        /*00b0*/ 	.byte	0x04, 0x36
        /*00b2*/ 	.short	(.L_33 - .L_32)
.L_32:
        /*00b4*/ 	.word	0x00000008
.L_33:


//--------------------- .nv.callgraph             --------------------------
	.section	.nv.callgraph,"",@"SHT_CUDA_CALLGRAPH"
	.align	4
	.sectionentsize	8
	.align		4
        /*0000*/ 	.word	0x00000000
	.align		4
        /*0004*/ 	.word	0xffffffff
	.align		4
        /*0008*/ 	.word	0x00000000
	.align		4
        /*000c*/ 	.word	0xfffffffe
	.align		4
        /*0010*/ 	.word	0x00000000
	.align		4
        /*0014*/ 	.word	0xfffffffd
	.align		4
        /*0018*/ 	.word	0x00000000
	.align		4
        /*001c*/ 	.word	0xfffffffc


//--------------------- .text._Z18p2p_distancekernelPdS_S_P10hist_entryxdi --------------------------
	.section	.text._Z18p2p_distancekernelPdS_S_P10hist_entryxdi,"ax",@progbits
	.align	128
        .global         _Z18p2p_distancekernelPdS_S_P10hist_entryxdi
        .type           _Z18p2p_distancekernelPdS_S_P10hist_entryxdi,@function
        .size           _Z18p2p_distancekernelPdS_S_P10hist_entryxdi,(.L_x_19 - _Z18p2p_distancekernelPdS_S_P10hist_entryxdi)
        .other          _Z18p2p_distancekernelPdS_S_P10hist_entryxdi,@"STO_CUDA_ENTRY STV_DEFAULT"
_Z18p2p_distancekernelPdS_S_P10hist_entryxdi:
.text._Z18p2p_distancekernelPdS_S_P10hist_entryxdi:
[----:B------:R-:W-:Y:S01]  /*0000*/  LDC R1, c[0x0][0x37c] ;  /* 0x0000df00ff017b82 */ /* 0x000fe20000000800 */
[----:B------:R-:W0:Y:S07]  /*0010*/  S2R R3, SR_TID.X ;  /* 0x0000000000037919 */ /* 0x000e2e0000002100 */
[----:B------:R-:W0:Y:S01]  /*0020*/  S2UR UR4, SR_CTAID.X ;  /* 0x00000000000479c3 */ /* 0x000e220000002500 */
[----:B------:R-:W1:Y:S07]  /*0030*/  LDCU.64 UR6, c[0x0][0x3a0] ;  /* 0x00007400ff0677ac */ /* 0x000e6e0008000a00 */
[----:B------:R-:W0:Y:S02]  /*0040*/  LDC R0, c[0x0][0x360] ;  /* 0x0000d800ff007b82 */ /* 0x000e240000000800 */
[----:B0-----:R-:W-:-:S05]  /*0050*/  IMAD R0, R0, UR4, R3 ;  /* 0x0000000400007c24 */ /* 0x001fca000f8e0203 */
[----:B-1----:R-:W-:Y:S02]  /*0060*/  ISETP.GE.U32.AND P0, PT, R0, UR6, PT ;  /* 0x0000000600007c0c */ /* 0x002fe4000bf06070 */
[----:B------:R-:W-:-:S04]  /*0070*/  SHF.R.S32.HI R3, RZ, 0x1f, R0 ;  /* 0x0000001fff037819 */ /* 0x000fc80000011400 */
[----:B------:R-:W-:-:S13]  /*0080*/  ISETP.GE.AND.EX P0, PT, R3, UR7, PT, P0 ;  /* 0x0000000703007c0c */ /* 0x000fda000bf06300 */
[----:B------:R-:W-:Y:S05]  /*0090*/  @P0 EXIT ;  /* 0x000000000000094d */ /* 0x000fea0003800000 */
[----:B------:R-:W-:-:S05]  /*00a0*/  VIADD R2, R0, 0x1 ;  /* 0x0000000100027836 */ /* 0x000fca0000000000 */
[----:B------:R-:W-:Y:S02]  /*00b0*/  ISETP.GE.U32.AND P0, PT, R2, UR6, PT ;  /* 0x0000000602007c0c */ /* 0x000fe4000bf06070 */
[----:B------:R-:W-:-:S04]  /*00c0*/  SHF.R.S32.HI R4, RZ, 0x1f, R2 ;  /* 0x0000001fff047819 */ /* 0x000fc80000011402 */
[----:B------:R-:W-:-:S13]  /*00d0*/  ISETP.GE.AND.EX P0, PT, R4, UR7, PT, P0 ;  /* 0x0000000704007c0c */ /* 0x000fda000bf06300 */
[----:B------:R-:W-:Y:S05]  /*00e0*/  @P0 EXIT ;  /* 0x000000000000094d */ /* 0x000fea0003800000 */
[----:B------:R-:W0:Y:S01]  /*00f0*/  LDCU.128 UR8, c[0x0][0x380] ;  /* 0x00007000ff0877ac */ /* 0x000e220008000c00 */
[----:B------:R-:W1:Y:S01]  /*0100*/  LDC.64 R18, c[0x0][0x3a8] ;  /* 0x0000ea00ff127b82 */ /* 0x000e620000000a00 */
[C---:B------:R-:W-:Y:S01]  /*0110*/  IMAD.SHL.U32 R10, R0.reuse, 0x8, RZ ;  /* 0x00000008000a7824 */ /* 0x040fe200078e00ff */
[----:B------:R-:W-:Y:S01]  /*0120*/  SHF.L.U64.HI R0, R0, 0x3, R3 ;  /* 0x0000000300007819 */ /* 0x000fe20000010203 */
[----:B------:R-:W2:Y:S01]  /*0130*/  LDCU.64 UR6, c[0x0][0x390] ;  /* 0x00007200ff0677ac */ /* 0x000ea20008000a00 */
[----:B------:R-:W-:Y:S01]  /*0140*/  BSSY B0, `(.L_x_0) ;  /* 0x000005d000007945 */ /* 0x000fe20003800000 */
[----:B------:R-:W3:Y:S03]  /*0150*/  LDCU.64 UR4, c[0x0][0x358] ;  /* 0x00006b00ff0477ac */ /* 0x000ee60008000a00 */
[----:B------:R-:W4:Y:S01]  /*0160*/  LDC.64 R16, c[0x0][0x398] ;  /* 0x0000e600ff107b82 */ /* 0x000f220000000a00 */
[----:B------:R-:W1:Y:S01]  /*0170*/  LDCU UR12, c[0x0][0x3ac] ;  /* 0x00007580ff0c77ac */ /* 0x000e620008000800 */
[----:B------:R-:W1:Y:S01]  /*0180*/  LDCU UR13, c[0x0][0x3b0] ;  /* 0x00007600ff0d77ac */ /* 0x000e620008000800 */
[----:B0-----:R-:W-:-:S02]  /*0190*/  IADD3 R14, P0, PT, R10, UR8, RZ ;  /* 0x000000080a0e7c10 */ /* 0x001fc4000ff1e0ff */
[C---:B------:R-:W-:Y:S01]  /*01a0*/  IADD3 R12, P1, PT, R10.reuse, UR10, RZ ;  /* 0x0000000a0a0c7c10 */ /* 0x040fe2000ff3e0ff */
[----:B------:R-:W0:Y:S01]  /*01b0*/  LDCU.64 UR14, c[0x0][0x390] ;  /* 0x00007200ff0e77ac */ /* 0x000e220008000a00 */
[----:B--2---:R-:W-:Y:S02]  /*01c0*/  IADD3 R10, P2, PT, R10, UR6, RZ ;  /* 0x000000060a0a7c10 */ /* 0x004fe4000ff5e0ff */
[C---:B------:R-:W-:Y:S01]  /*01d0*/  IADD3.X R15, PT, PT, R0.reuse, UR9, RZ, P0, !PT ;  /* 0x00000009000f7c10 */ /* 0x040fe200087fe4ff */
[----:B------:R-:W2:Y:S01]  /*01e0*/  LDCU.64 UR20, c[0x0][0x3a0] ;  /* 0x00007400ff1477ac */ /* 0x000ea20008000a00 */
[C---:B------:R-:W-:Y:S02]  /*01f0*/  IADD3.X R13, PT, PT, R0.reuse, UR11, RZ, P1, !PT ;  /* 0x0000000b000d7c10 */ /* 0x040fe40008ffe4ff */
[----:B------:R-:W-:Y:S01]  /*0200*/  IADD3.X R11, PT, PT, R0, UR7, RZ, P2, !PT ;  /* 0x00000007000b7c10 */ /* 0x000fe200097fe4ff */
[----:B------:R-:W-:Y:S01]  /*0210*/  IMAD.MOV.U32 R0, RZ, RZ, R2 ;  /* 0x000000ffff007224 */ /* 0x000fe200078e0002 */
[----:B---3--:R-:W0:Y:S06]  /*0220*/  LDCU.128 UR16, c[0x0][0x380] ;  /* 0x00007000ff1077ac */ /* 0x008e2c0008000c00 */
.L_x_7:
[C---:B------:R-:W-:Y:S01]  /*0230*/  IMAD.SHL.U32 R26, R0.reuse, 0x8, RZ ;  /* 0x00000008001a7824 */ /* 0x040fe200078e00ff */
[----:B------:R-:W-:Y:S01]  /*0240*/  SHF.L.U64.HI R0, R0, 0x3, R4 ;  /* 0x0000000300007819 */ /* 0x000fe20000010204 */
[----:B------:R-:W3:Y:S03]  /*0250*/  LDG.E.64 R20, desc[UR4][R12.64] ;  /* 0x000000040c147981 */ /* 0x000ee6000c1e1b00 */
[----:B0-----:R-:W-:Y:S01]  /*0260*/  IADD3 R22, P0, PT, R26, UR18, RZ ;  /* 0x000000121a167c10 */ /* 0x001fe2000ff1e0ff */
[----:B------:R-:W5:Y:S03]  /*0270*/  LDG.E.64 R8, desc[UR4][R14.64] ;  /* 0x000000040e087981 */ /* 0x000f66000c1e1b00 */
[----:B------:R-:W-:Y:S01]  /*0280*/  IADD3.X R23, PT, PT, R0, UR19, RZ, P0, !PT ;  /* 0x0000001300177c10 */ /* 0x000fe200087fe4ff */
[----:B------:R-:W2:Y:S01]  /*0290*/  LDG.E.64 R4, desc[UR4][R10.64] ;  /* 0x000000040a047981 */ /* 0x000ea2000c1e1b00 */
[----:B------:R-:W-:-:S04]  /*02a0*/  IADD3 R24, P0, PT, R26, UR16, RZ ;  /* 0x000000101a187c10 */ /* 0x000fc8000ff1e0ff */
[----:B------:R-:W3:Y:S01]  /*02b0*/  LDG.E.64 R22, desc[UR4][R22.64] ;  /* 0x0000000416167981 */ /* 0x000ee2000c1e1b00 */
[----:B------:R-:W-:Y:S02]  /*02c0*/  IADD3.X R25, PT, PT, R0, UR17, RZ, P0, !PT ;  /* 0x0000001100197c10 */ /* 0x000fe400087fe4ff */
[----:B------:R-:W-:-:S04]  /*02d0*/  IADD3 R26, P0, PT, R26, UR14, RZ ;  /* 0x0000000e1a1a7c10 */ /* 0x000fc8000ff1e0ff */
[----:B------:R-:W5:Y:S01]  /*02e0*/  LDG.E.64 R24, desc[UR4][R24.64] ;  /* 0x0000000418187981 */ /* 0x000f62000c1e1b00 */
[----:B------:R-:W-:-:S05]  /*02f0*/  IADD3.X R27, PT, PT, R0, UR15, RZ, P0, !PT ;  /* 0x0000000f001b7c10 */ /* 0x000fca00087fe4ff */
[----:B------:R-:W2:Y:S01]  /*0300*/  LDG.E.64 R6, desc[UR4][R26.64] ;  /* 0x000000041a067981 */ /* 0x000ea2000c1e1b00 */
[----:B------:R-:W-:Y:S05]  /*0310*/  YIELD ;  /* 0x0000000000007946 */ /* 0x000fea0003800000 */
[----:B------:R-:W-:Y:S01]  /*0320*/  BSSY.RECONVERGENT B1, `(.L_x_1) ;  /* 0x0000019000017945 */ /* 0x000fe20003800200 */
[----:B---3--:R-:W-:Y:S02]  /*0330*/  DADD R20, R20, -R22 ;  /* 0x0000000014147229 */ /* 0x008fe40000000816 */
[----:B-----5:R-:W-:-:S06]  /*0340*/  DADD R8, R8, -R24 ;  /* 0x0000000008087229 */ /* 0x020fcc0000000818 */
[----:B------:R-:W-:Y:S02]  /*0350*/  DMUL R20, R20, R20 ;  /* 0x0000001414147228 */ /* 0x000fe40000000000 */
[----:B--2---:R-:W-:-:S06]  /*0360*/  DADD R6, R4, -R6 ;  /* 0x0000000004067229 */ /* 0x004fcc0000000806 */
[----:B------:R-:W-:-:S08]  /*0370*/  DFMA R4, R8, R8, R20 ;  /* 0x000000080804722b */ /* 0x000fd00000000014 */
[----:B------:R-:W-:-:S06]  /*0380*/  DFMA R4, R6, R6, R4 ;  /* 0x000000060604722b */ /* 0x000fcc0000000004 */
[----:B------:R-:W0:Y:S04]  /*0390*/  MUFU.RSQ64H R7, R5 ;  /* 0x0000000500077308 */ /* 0x000e280000001c00 */
[----:B------:R-:W-:Y:S02]  /*03a0*/  VIADD R6, R5, 0xfcb00000 ;  /* 0xfcb0000005067836 */ /* 0x000fe40000000000 */
[----:B------:R-:W-:-:S04]  /*03b0*/  IMAD.MOV.U32 R20, RZ, RZ, 0x0 ;  /* 0x00000000ff147424 */ /* 0x000fc800078e00ff */
[----:B0-----:R-:W-:Y:S01]  /*03c0*/  DMUL R8, R6, R6 ;  /* 0x0000000606087228 */ /* 0x001fe20000000000 */
[----:B------:R-:W-:-:S07]  /*03d0*/  IMAD.MOV.U32 R21, RZ, RZ, 0x3fd80000 ;  /* 0x3fd80000ff157424 */ /* 0x000fce00078e00ff */
[----:B------:R-:W-:-:S08]  /*03e0*/  DFMA R8, R4, -R8, 1 ;  /* 0x3ff000000408742b */ /* 0x000fd00000000808 */
[----:B------:R-:W-:Y:S02]  /*03f0*/  DFMA R20, R8, R20, 0.5 ;  /* 0x3fe000000814742b */ /* 0x000fe40000000014 */
[----:B------:R-:W-:-:S08]  /*0400*/  DMUL R8, R6, R8 ;  /* 0x0000000806087228 */ /* 0x000fd00000000000 */
[----:B------:R-:W-:Y:S01]  /*0410*/  DFMA R26, R20, R8, R6 ;  /* 0x00000008141a722b */ /* 0x000fe20000000006 */
[----:B------:R-:W-:-:S07]  /*0420*/  ISETP.GE.U32.AND P0, PT, R6, 0x7ca00000, PT ;  /* 0x7ca000000600780c */ /* 0x000fce0003f06070 */
[----:B------:R-:W-:Y:S02]  /*0430*/  DMUL R20, R4, R26 ;  /* 0x0000001a04147228 */ /* 0x000fe40000000000 */
[----:B------:R-:W-:Y:S02]  /*0440*/  VIADD R25, R27, 0xfff00000 ;  /* 0xfff000001b197836 */ /* 0x000fe40000000000 */
[----:B------:R-:W-:-:S04]  /*0450*/  IMAD.MOV.U32 R24, RZ, RZ, R26 ;  /* 0x000000ffff187224 */ /* 0x000fc800078e001a */
[----:B------:R-:W-:-:S08]  /*0460*/  DFMA R22, R20, -R20, R4 ;  /* 0x800000141416722b */ /* 0x000fd00000000004 */
[----:B------:R-:W-:Y:S01]  /*0470*/  DFMA R8, R22, R24, R20 ;  /* 0x000000181608722b */ /* 0x000fe20000000014 */
[----:B------:R-:W-:Y:S10]  /*0480*/  @!P0 BRA `(.L_x_2) ;  /* 0x0000000000088947 */ /* 0x000ff40003800000 */
[----:B------:R-:W-:-:S07]  /*0490*/  MOV R0, 0x4b0 ;  /* 0x000004b000007802 */ /* 0x000fce0000000f00 */
[----:B-1--4-:R-:W-:Y:S05]  /*04a0*/  CALL.REL.NOINC `($__internal_1_$__cuda_sm20_dsqrt_rn_f64_mediumpath_v1) ;  /* 0x0000000800047944 */ /* 0x012fea0003c00000 */
.L_x_2:
[----:B-1----:R-:W-:Y:S05]  /*04b0*/  BSYNC.RECONVERGENT B1 ;  /* 0x0000000000017941 */ /* 0x002fea0003800200 */
.L_x_1:
[----:B------:R-:W0:Y:S01]  /*04c0*/  MUFU.RCP64H R5, UR12 ;  /* 0x0000000c00057d08 */ /* 0x000e220008001800 */
[----:B------:R-:W-:Y:S01]  /*04d0*/  IMAD.MOV.U32 R4, RZ, RZ, 0x1 ;  /* 0x00000001ff047424 */ /* 0x000fe200078e00ff */
[----:B------:R-:W-:Y:S01]  /*04e0*/  FSETP.GEU.AND P1, PT, |R9|, 6.5827683646048100446e-37, PT ;  /* 0x036000000900780b */ /* 0x000fe20003f2e200 */
[----:B------:R-:W-:Y:S04]  /*04f0*/  BSSY.RECONVERGENT B1, `(.L_x_3) ;  /* 0x0000012000017945 */ /* 0x000fe80003800200 */
[----:B0-----:R-:W-:-:S08]  /*0500*/  DFMA R6, R4, -R18, 1 ;  /* 0x3ff000000406742b */ /* 0x001fd00000000812 */
[----:B------:R-:W-:-:S08]  /*0510*/  DFMA R6, R6, R6, R6 ;  /* 0x000000060606722b */ /* 0x000fd00000000006 */
[----:B------:R-:W-:-:S08]  /*0520*/  DFMA R6, R4, R6, R4 ;  /* 0x000000060406722b */ /* 0x000fd00000000004 */
[----:B------:R-:W-:-:S08]  /*0530*/  DFMA R4, R6, -R18, 1 ;  /* 0x3ff000000604742b */ /* 0x000fd00000000812 */
[----:B------:R-:W-:-:S08]  /*0540*/  DFMA R4, R6, R4, R6 ;  /* 0x000000040604722b */ /* 0x000fd00000000006 */
[----:B------:R-:W-:-:S08]  /*0550*/  DMUL R6, R4, R8 ;  /* 0x0000000804067228 */ /* 0x000fd00000000000 */
[----:B------:R-:W-:-:S08]  /*0560*/  DFMA R20, R6, -R18, R8 ;  /* 0x800000120614722b */ /* 0x000fd00000000008 */
[----:B------:R-:W-:-:S10]  /*0570*/  DFMA R4, R4, R20, R6 ;  /* 0x000000140404722b */ /* 0x000fd40000000006 */
[----:B------:R-:W-:-:S05]  /*0580*/  FFMA R0, RZ, UR12, R5 ;  /* 0x0000000cff007c23 */ /* 0x000fca0008000005 */
[----:B------:R-:W-:-:S13]  /*0590*/  FSETP.GT.AND P0, PT, |R0|, 1.469367938527859385e-39, PT ;  /* 0x001000000000780b */ /* 0x000fda0003f04200 */
[----:B------:R-:W-:Y:S05]  /*05a0*/  @P0 BRA P1, `(.L_x_4) ;  /* 0x0000000000180947 */ /* 0x000fea0000800000 */
[----:B------:R-:W-:Y:S01]  /*05b0*/  IMAD.MOV.U32 R4, RZ, RZ, R8 ;  /* 0x000000ffff047224 */ /* 0x000fe200078e0008 */
[----:B------:R-:W-:Y:S01]  /*05c0*/  MOV R0, 0x5f0 ;  /* 0x000005f000007802 */ /* 0x000fe20000000f00 */
[----:B------:R-:W-:-:S07]  /*05d0*/  IMAD.MOV.U32 R5, RZ, RZ, R9 ;  /* 0x000000ffff057224 */ /* 0x000fce00078e0009 */
[----:B----4-:R-:W-:Y:S05]  /*05e0*/  CALL.REL.NOINC `($__internal_0_$__cuda_sm20_div_rn_f64_full) ;  /* 0x0000000000507944 */ /* 0x010fea0003c00000 */
[----:B------:R-:W-:Y:S02]  /*05f0*/  IMAD.MOV.U32 R4, RZ, RZ, R22 ;  /* 0x000000ffff047224 */ /* 0x000fe400078e0016 */
[----:B------:R-:W-:-:S07]  /*0600*/  IMAD.MOV.U32 R5, RZ, RZ, R23 ;  /* 0x000000ffff057224 */ /* 0x000fce00078e0017 */
.L_x_4:
[----:B------:R-:W-:Y:S05]  /*0610*/  BSYNC.RECONVERGENT B1 ;  /* 0x0000000000017941 */ /* 0x000fea0003800200 */
.L_x_3:
[----:B------:R-:W0:Y:S01]  /*0620*/  F2I.F64.TRUNC R5, R4 ;  /* 0x0000000400057311 */ /* 0x000e22000030d100 */
[----:B------:R-:W-:Y:S01]  /*0630*/  BSSY.RECONVERGENT B1, `(.L_x_5) ;  /* 0x0000007000017945 */ /* 0x000fe20003800200 */
[----:B0-----:R-:W-:-:S13]  /*0640*/  ISETP.GE.AND P0, PT, R5, UR13, PT ;  /* 0x0000000d05007c0c */ /* 0x001fda000bf06270 */
[----:B------:R-:W-:Y:S05]  /*0650*/  @P0 BRA `(.L_x_6) ;  /* 0x0000000000100947 */ /* 0x000fea0003800000 */
[----:B----4-:R-:W-:-:S04]  /*0660*/  IMAD.WIDE R4, R5, 0x8, R16 ;  /* 0x0000000805047825 */ /* 0x010fc800078e0210 */
[----:B------:R-:W-:Y:S02]  /*0670*/  IMAD.MOV.U32 R6, RZ, RZ, 0x1 ;  /* 0x00000001ff067424 */ /* 0x000fe400078e00ff */
[----:B------:R-:W-:-:S05]  /*0680*/  IMAD.MOV.U32 R7, RZ, RZ, 0x0 ;  /* 0x00000000ff077424 */ /* 0x000fca00078e00ff */
[----:B------:R0:W-:Y:S02]  /*0690*/  REDG.E.ADD.64.STRONG.GPU desc[UR4][R4.64], R6 ;  /* 0x000000060400798e */ /* 0x0001e4000c12e504 */
.L_x_6:
[----:B------:R-:W-:Y:S05]  /*06a0*/  BSYNC.RECONVERGENT B1 ;  /* 0x0000000000017941 */ /* 0x000fea0003800200 */
.L_x_5:
[----:B------:R-:W-:-:S04]  /*06b0*/  VIADD R0, R2, 0x1 ;  /* 0x0000000102007836 */ /* 0x000fc80000000000 */
[--C-:B------:R-:W-:Y:S01]  /*06c0*/  IMAD.MOV.U32 R2, RZ, RZ, R0.reuse ;  /* 0x000000ffff027224 */ /* 0x100fe200078e0000 */
[----:B------:R-:W-:Y:S02]  /*06d0*/  ISETP.GE.U32.AND P0, PT, R0, UR20, PT ;  /* 0x0000001400007c0c */ /* 0x000fe4000bf06070 */
[----:B0-----:R-:W-:-:S04]  /*06e0*/  SHF.R.S32.HI R4, RZ, 0x1f, R0 ;  /* 0x0000001fff047819 */ /* 0x001fc80000011400 */
[----:B------:R-:W-:-:S13]  /*06f0*/  ISETP.GE.AND.EX P0, PT, R4, UR21, PT, P0 ;  /* 0x0000001504007c0c */ /* 0x000fda000bf06300 */
[----:B------:R-:W-:Y:S05]  /*0700*/  @!P0 BRA `(.L_x_7) ;  /* 0xfffffff800c88947 */ /* 0x000fea000383ffff */
[----:B------:R-:W-:Y:S05]  /*0710*/  BSYNC B0 ;  /* 0x0000000000007941 */ /* 0x000fea0003800000 */
.L_x_0:
[----:B------:R-:W-:Y:S05]  /*0720*/  EXIT ;  /* 0x000000000000794d */ /* 0x000fea0003800000 */
        .weak           $__internal_0_$__cuda_sm20_div_rn_f64_full
        .type           $__internal_0_$__cuda_sm20_div_rn_f64_full,@function
        .size           $__internal_0_$__cuda_sm20_div_rn_f64_full,($__internal_1_$__cuda_sm20_dsqrt_rn_f64_mediumpath_v1 - $__internal_0_$__cuda_sm20_div_rn_f64_full)
$__internal_0_$__cuda_sm20_div_rn_f64_full:
[----:B------:R-:W0:Y:S01]  /*0730*/  LDC.64 R8, c[0x0][0x3a8] ;  /* 0x0000ea00ff087b82 */ /* 0x000e220000000a00 */
[C---:B------:R-:W-:Y:S01]  /*0740*/  FSETP.GEU.AND P2, PT, |R5|.reuse, 1.469367938527859385e-39, PT ;  /* 0x001000000500780b */ /* 0x040fe20003f4e200 */
[----:B------:R-:W-:Y:S01]  /*0750*/  IMAD.MOV.U32 R29, RZ, RZ, 0x1ca00000 ;  /* 0x1ca00000ff1d7424 */ /* 0x000fe200078e00ff */
[----:B------:R-:W-:Y:S01]  /*0760*/  LOP3.LUT R3, R5, 0x7ff00000, RZ, 0xc0, !PT ;  /* 0x7ff0000005037812 */ /* 0x000fe200078ec0ff */
[----:B------:R-:W-:Y:S01]  /*0770*/  IMAD.MOV.U32 R22, RZ, RZ, 0x1 ;  /* 0x00000001ff167424 */ /* 0x000fe200078e00ff */
[----:B------:R-:W-:Y:S01]  /*0780*/  BSSY.RECONVERGENT B2, `(.L_x_8) ;  /* 0x0000050000027945 */ /* 0x000fe20003800200 */
[C---:B0-----:R-:W-:Y:S02]  /*0790*/  FSETP.GEU.AND P1, PT, |R9|.reuse, 1.469367938527859385e-39, PT ;  /* 0x001000000900780b */ /* 0x041fe40003f2e200 */
[C---:B------:R-:W-:Y:S02]  /*07a0*/  LOP3.LUT R6, R9.reuse, 0x800fffff, RZ, 0xc0, !PT ;  /* 0x800fffff09067812 */ /* 0x040fe400078ec0ff */
[----:B------:R-:W-:-:S02]  /*07b0*/  LOP3.LUT R28, R9, 0x7ff00000, RZ, 0xc0, !PT ;  /* 0x7ff00000091c7812 */ /* 0x000fc400078ec0ff */
[----:B------:R-:W-:Y:S01]  /*07c0*/  LOP3.LUT R7, R6, 0x3ff00000, RZ, 0xfc, !PT ;  /* 0x3ff0000006077812 */ /* 0x000fe200078efcff */
[----:B------:R-:W-:Y:S01]  /*07d0*/  IMAD.MOV.U32 R6, RZ, RZ, R8 ;  /* 0x000000ffff067224 */ /* 0x000fe200078e0008 */
[----:B------:R-:W-:-:S04]  /*07e0*/  ISETP.GE.U32.AND P0, PT, R3, R28, PT ;  /* 0x0000001c0300720c */ /* 0x000fc80003f06070 */
[----:B------:R-:W-:Y:S01]  /*07f0*/  SEL R29, R29, 0x63400000, !P0 ;  /* 0x634000001d1d7807 */ /* 0x000fe20004000000 */
[----:B------:R-:W0:Y:S03]  /*0800*/  @!P1 LDC.64 R20, c[0x0][0x3a8] ;  /* 0x0000ea00ff149b82 */ /* 0x000e260000000a00 */
[----:B------:R-:W-:-:S04]  /*0810*/  @!P2 LOP3.LUT R24, R29, 0x80000000, R5, 0xf8, !PT ;  /* 0x800000001d18a812 */ /* 0x000fc800078ef805 */
[----:B------:R-:W-:Y:S01]  /*0820*/  @!P2 LOP3.LUT R25, R24, 0x100000, RZ, 0xfc, !PT ;  /* 0x001000001819a812 */ /* 0x000fe200078efcff */
[----:B------:R-:W-:Y:S01]  /*0830*/  @!P2 IMAD.MOV.U32 R24, RZ, RZ, RZ ;  /* 0x000000ffff18a224 */ /* 0x000fe200078e00ff */
[----:B0-----:R-:W-:Y:S01]  /*0840*/  @!P1 DMUL R6, R20, 8.98846567431157953865e+307 ;  /* 0x7fe0000014069828 */ /* 0x001fe20000000000 */
[----:B------:R-:W-:Y:S01]  /*0850*/  LOP3.LUT R21, R29, 0x800fffff, R5, 0xf8, !PT ;  /* 0x800fffff1d157812 */ /* 0x000fe200078ef805 */
[----:B------:R-:W-:-:S04]  /*0860*/  IMAD.MOV.U32 R20, RZ, RZ, R4 ;  /* 0x000000ffff147224 */ /* 0x000fc800078e0004 */
[----:B------:R-:W0:Y:S02]  /*0870*/  MUFU.RCP64H R23, R7 ;  /* 0x0000000700177308 */ /* 0x000e240000001800 */
[----:B------:R-:W-:Y:S02]  /*0880*/  @!P2 DFMA R20, R20, 2, -R24 ;  /* 0x400000001414a82b */ /* 0x000fe40000000818 */
[----:B0-----:R-:W-:-:S08]  /*0890*/  DFMA R24, R22, -R6, 1 ;  /* 0x3ff000001618742b */ /* 0x001fd00000000806 */
[----:B------:R-:W-:-:S08]  /*08a0*/  DFMA R24, R24, R24, R24 ;  /* 0x000000181818722b */ /* 0x000fd00000000018 */
[----:B------:R-:W-:-:S08]  /*08b0*/  DFMA R24, R22, R24, R22 ;  /* 0x000000181618722b */ /* 0x000fd00000000016 */
[----:B------:R-:W-:-:S08]  /*08c0*/  DFMA R22, R24, -R6, 1 ;  /* 0x3ff000001816742b */ /* 0x000fd00000000806 */
[----:B------:R-:W-:-:S08]  /*08d0*/  DFMA R22, R24, R22, R24 ;  /* 0x000000161816722b */ /* 0x000fd00000000018 */
[----:B------:R-:W-:-:S08]  /*08e0*/  DMUL R24, R22, R20 ;  /* 0x0000001416187228 */ /* 0x000fd00000000000 */
[----:B------:R-:W-:-:S08]  /*08f0*/  DFMA R26, R24, -R6, R20 ;  /* 0x80000006181a722b */ /* 0x000fd00000000014 */
[----:B------:R-:W-:Y:S01]  /*0900*/  DFMA R26, R22, R26, R24 ;  /* 0x0000001a161a722b */ /* 0x000fe20000000018 */
[----:B------:R-:W-:Y:S01]  /*0910*/  IMAD.MOV.U32 R24, RZ, RZ, R3 ;  /* 0x000000ffff187224 */ /* 0x000fe200078e0003 */
[----:B------:R-:W-:Y:S01]  /*0920*/  @!P2 LOP3.LUT R24, R21, 0x7ff00000, RZ, 0xc0, !PT ;  /* 0x7ff000001518a812 */ /* 0x000fe200078ec0ff */
[----:B------:R-:W-:Y:S01]  /*0930*/  IMAD.MOV.U32 R25, RZ, RZ, R28 ;  /* 0x000000ffff197224 */ /* 0x000fe200078e001c */
[----:B------:R-:W-:-:S03]  /*0940*/  @!P1 LOP3.LUT R25, R7, 0x7ff00000, RZ, 0xc0, !PT ;  /* 0x7ff0000007199812 */ /* 0x000fc600078ec0ff */
[----:B------:R-:W-:-:S05]  /*0950*/  VIADD R22, R24, 0xffffffff ;  /* 0xffffffff18167836 */ /* 0x000fca0000000000 */
[----:B------:R-:W-:Y:S01]  /*0960*/  ISETP.GT.U32.AND P0, PT, R22, 0x7feffffe, PT ;  /* 0x7feffffe1600780c */ /* 0x000fe20003f04070 */
[----:B------:R-:W-:-:S05]  /*0970*/  VIADD R22, R25, 0xffffffff ;  /* 0xffffffff19167836 */ /* 0x000fca0000000000 */
[----:B------:R-:W-:-:S13]  /*0980*/  ISETP.GT.U32.OR P0, PT, R22, 0x7feffffe, P0 ;  /* 0x7feffffe1600780c */ /* 0x000fda0000704470 */
[----:B------:R-:W-:Y:S05]  /*0990*/  @P0 BRA `(.L_x_9) ;  /* 0x0000000000600947 */ /* 0x000fea0003800000 */
[----:B------:R-:W-:-:S04]  /*09a0*/  VIADDMNMX R3, R3, -R28, 0xb9600000, !PT ;  /* 0xb960000003037446 */ /* 0x000fc8000780091c */
[----:B------:R-:W-:-:S05]  /*09b0*/  VIMNMX R4, PT, PT, R3, 0x46a00000, PT ;  /* 0x46a0000003047848 */ /* 0x000fca0003fe0100 */
[----:B------:R-:W-:Y:S02]  /*09c0*/  IMAD.IADD R29, R4, 0x1, -R29 ;  /* 0x00000001041d7824 */ /* 0x000fe400078e0a1d */
[----:B------:R-:W-:Y:S02]  /*09d0*/  IMAD.MOV.U32 R4, RZ, RZ, RZ ;  /* 0x000000ffff047224 */ /* 0x000fe400078e00ff */
[----:B------:R-:W-:-:S06]  /*09e0*/  VIADD R5, R29, 0x7fe00000 ;  /* 0x7fe000001d057836 */ /* 0x000fcc0000000000 */
[----:B------:R-:W-:-:S10]  /*09f0*/  DMUL R22, R26, R4 ;  /* 0x000000041a167228 */ /* 0x000fd40000000000 */
[----:B------:R-:W-:-:S13]  /*0a00*/  FSETP.GTU.AND P0, PT, |R23|, 1.469367938527859385e-39, PT ;  /* 0x001000001700780b */ /* 0x000fda0003f0c200 */
[----:B------:R-:W-:Y:S05]  /*0a10*/  @P0 BRA `(.L_x_10) ;  /* 0x0000000000980947 */ /* 0x000fea0003800000 */
[----:B------:R-:W-:-:S06]  /*0a20*/  DFMA R6, R26, -R6, R20 ;  /* 0x800000061a06722b */ /* 0x000fcc0000000014 */
[----:B------:R-:W-:-:S04]  /*0a30*/  IMAD.MOV.U32 R6, RZ, RZ, RZ ;  /* 0x000000ffff067224 */ /* 0x000fc800078e00ff */
[C---:B------:R-:W-:Y:S02]  /*0a40*/  FSETP.NEU.AND P0, PT, R7.reuse, RZ, PT ;  /* 0x000000ff0700720b */ /* 0x040fe40003f0d000 */
[----:B------:R-:W-:-:S04]  /*0a50*/  LOP3.LUT R9, R7, 0x80000000, R9, 0x48, !PT ;  /* 0x8000000007097812 */ /* 0x000fc800078e4809 */
[----:B------:R-:W-:-:S07]  /*0a60*/  LOP3.LUT R7, R9, R5, RZ, 0xfc, !PT ;  /* 0x0000000509077212 */ /* 0x000fce00078efcff */
[----:B------:R-:W-:Y:S05]  /*0a70*/  @!P0 BRA `(.L_x_10) ;  /* 0x0000000000808947 */ /* 0x000fea0003800000 */
[----:B------:R-:W-:Y:S01]  /*0a80*/  IMAD.MOV R5, RZ, RZ, -R29 ;  /* 0x000000ffff057224 */ /* 0x000fe200078e0a1d */
[----:B------:R-:W-:Y:S01]  /*0a90*/  DMUL.RP R6, R26, R6 ;  /* 0x000000061a067228 */ /* 0x000fe20000008000 */
[----:B------:R-:W-:Y:S01]  /*0aa0*/  IMAD.MOV.U32 R4, RZ, RZ, RZ ;  /* 0x000000ffff047224 */ /* 0x000fe200078e00ff */
[----:B------:R-:W-:-:S05]  /*0ab0*/  IADD3 R29, PT, PT, -R29, -0x43300000, RZ ;  /* 0xbcd000001d1d7810 */ /* 0x000fca0007ffe1ff */
[----:B------:R-:W-:-:S03]  /*0ac0*/  DFMA R4, R22, -R4, R26 ;  /* 0x800000041604722b */ /* 0x000fc6000000001a */
[----:B------:R-:W-:-:S07]  /*0ad0*/  LOP3.LUT R9, R7, R9, RZ, 0x3c, !PT ;  /* 0x0000000907097212 */ /* 0x000fce00078e3cff */
[----:B------:R-:W-:-:S04]  /*0ae0*/  FSETP.NEU.AND P0, PT, |R5|, R29, PT ;  /* 0x0000001d0500720b */ /* 0x000fc80003f0d200 */
[----:B------:R-:W-:Y:S02]  /*0af0*/  FSEL R22, R6, R22, !P0 ;  /* 0x0000001606167208 */ /* 0x000fe40004000000 */
[----:B------:R-:W-:Y:S01]  /*0b00*/  FSEL R23, R9, R23, !P0 ;  /* 0x0000001709177208 */ /* 0x000fe20004000000 */
[----:B------:R-:W-:Y:S06]  /*0b10*/  BRA `(.L_x_10) ;  /* 0x0000000000587947 */ /* 0x000fec0003800000 */
.L_x_9:
[----:B------:R-:W-:-:S14]  /*0b20*/  DSETP.NAN.AND P0, PT, R4, R4, PT ;  /* 0x000000040400722a */ /* 0x000fdc0003f08000 */
[----:B------:R-:W-:Y:S05]  /*0b30*/  @P0 BRA `(.L_x_11) ;  /* 0x0000000000480947 */ /* 0x000fea0003800000 */
[----:B------:R-:W0:Y:S02]  /*0b40*/  LDC.64 R6, c[0x0][0x3a8] ;  /* 0x0000ea00ff067b82 */ /* 0x000e240000000a00 */
[----:B0-----:R-:W-:-:S14]  /*0b50*/  DSETP.NAN.AND P0, PT, R6, R6, PT ;  /* 0x000000060600722a */ /* 0x001fdc0003f08000 */
[----:B------:R-:W-:Y:S05]  /*0b60*/  @P0 BRA `(.L_x_12) ;  /* 0x0000000000300947 */ /* 0x000fea0003800000 */
[----:B------:R-:W-:Y:S01]  /*0b70*/  ISETP.NE.AND P0, PT, R24, R25, PT ;  /* 0x000000191800720c */ /* 0x000fe20003f05270 */
[----:B------:R-:W-:Y:S02]  /*0b80*/  IMAD.MOV.U32 R22, RZ, RZ, 0x0 ;  /* 0x00000000ff167424 */ /* 0x000fe400078e00ff */
[----:B------:R-:W-:-:S10]  /*0b90*/  IMAD.MOV.U32 R23, RZ, RZ, -0x80000 ;  /* 0xfff80000ff177424 */ /* 0x000fd400078e00ff */
[----:B------:R-:W-:Y:S05]  /*0ba0*/  @!P0 BRA `(.L_x_10) ;  /* 0x0000000000348947 */ /* 0x000fea0003800000 */
[----:B------:R-:W-:Y:S02]  /*0bb0*/  ISETP.NE.AND P0, PT, R24, 0x7ff00000, PT ;  /* 0x7ff000001800780c */ /* 0x000fe40003f05270 */
[----:B------:R-:W-:Y:S02]  /*0bc0*/  LOP3.LUT R23, R5, 0x80000000, R9, 0x48, !PT ;  /* 0x8000000005177812 */ /* 0x000fe400078e4809 */
[----:B------:R-:W-:-:S13]  /*0bd0*/  ISETP.EQ.OR P0, PT, R25, RZ, !P0 ;  /* 0x000000ff1900720c */ /* 0x000fda0004702670 */
[----:B------:R-:W-:Y:S01]  /*0be0*/  @P0 LOP3.LUT R3, R23, 0x7ff00000, RZ, 0xfc, !PT ;  /* 0x7ff0000017030812 */ /* 0x000fe200078efcff */
[----:B------:R-:W-:Y:S02]  /*0bf0*/  @!P0 IMAD.MOV.U32 R22, RZ, RZ, RZ ;  /* 0x000000ffff168224 */ /* 0x000fe400078e00ff */
[----:B------:R-:W-:Y:S02]  /*0c00*/  @P0 IMAD.MOV.U32 R22, RZ, RZ, RZ ;  /* 0x000000ffff160224 */ /* 0x000fe400078e00ff */
[----:B------:R-:W-:Y:S01]  /*0c10*/  @P0 IMAD.MOV.U32 R23, RZ, RZ, R3 ;  /* 0x000000ffff170224 */ /* 0x000fe200078e0003 */
[----:B------:R-:W-:Y:S06]  /*0c20*/  BRA `(.L_x_10) ;  /* 0x0000000000147947 */ /* 0x000fec0003800000 */
.L_x_12:
[----:B------:R-:W-:Y:S01]  /*0c30*/  LOP3.LUT R23, R9, 0x80000, RZ, 0xfc, !PT ;  /* 0x0008000009177812 */ /* 0x000fe200078efcff */
[----:B------:R-:W-:Y:S01]  /*0c40*/  IMAD.MOV.U32 R22, RZ, RZ, R8 ;  /* 0x000000ffff167224 */ /* 0x000fe200078e0008 */
[----:B------:R-:W-:Y:S06]  /*0c50*/  BRA `(.L_x_10) ;  /* 0x0000000000087947 */ /* 0x000fec0003800000 */
.L_x_11:
[----:B------:R-:W-:Y:S01]  /*0c60*/  LOP3.LUT R23, R5, 0x80000, RZ, 0xfc, !PT ;  /* 0x0008000005177812 */ /* 0x000fe200078efcff */
[----:B------:R-:W-:-:S07]  /*0c70*/  IMAD.MOV.U32 R22, RZ, RZ, R4 ;  /* 0x000000ffff167224 */ /* 0x000fce00078e0004 */
.L_x_10:
[----:B------:R-:W-:Y:S05]  /*0c80*/  BSYNC.RECONVERGENT B2 ;  /* 0x0000000000027941 */ /* 0x000fea0003800200 */
.L_x_8:
[----:B------:R-:W-:Y:S02]  /*0c90*/  IMAD.MOV.U32 R4, RZ, RZ, R0 ;  /* 0x000000ffff047224 */ /* 0x000fe400078e0000 */
[----:B------:R-:W-:-:S04]  /*0ca0*/  IMAD.MOV.U32 R5, RZ, RZ, 0x0 ;  /* 0x00000000ff057424 */ /* 0x000fc800078e00ff */
[----:B------:R-:W-:Y:S05]  /*0cb0*/  RET.REL.NODEC R4 `(_Z18p2p_distancekernelPdS_S_P10hist_entryxdi) ;  /* 0xfffffff004d07950 */ /* 0x000fea0003c3ffff */
        .weak           $__internal_1_$__cuda_sm20_dsqrt_rn_f64_mediumpath_v1
        .type           $__internal_1_$__cuda_sm20_dsqrt_rn_f64_mediumpath_v1,@function
        .size           $__internal_1_$__cuda_sm20_dsqrt_rn_f64_mediumpath_v1,(.L_x_19 - $__internal_1_$__cuda_sm20_dsqrt_rn_f64_mediumpath_v1)
$__internal_1_$__cuda_sm20_dsqrt_rn_f64_mediumpath_v1:
[----:B------:R-:W-:Y:S01]  /*0cc0*/  ISETP.GE.U32.AND P0, PT, R6, -0x3400000, PT ;  /* 0xfcc000000600780c */ /* 0x000fe20003f06070 */
[----:B------:R-:W-:Y:S01]  /*0cd0*/  BSSY.RECONVERGENT B2, `(.L_x_13) ;  /* 0x0000026000027945 */ /* 0x000fe20003800200 */
[----:B------:R-:W-:Y:S02]  /*0ce0*/  IMAD.MOV.U32 R24, RZ, RZ, R26 ;  /* 0x000000ffff187224 */ /* 0x000fe400078e001a */
[----:B------:R-:W-:Y:S02]  /*0cf0*/  IMAD.MOV.U32 R6, RZ, RZ, R22 ;  /* 0x000000ffff067224 */ /* 0x000fe400078e0016 */
[----:B------:R-:W-:-:S07]  /*0d00*/  IMAD.MOV.U32 R7, RZ, RZ, R23 ;  /* 0x000000ffff077224 */ /* 0x000fce00078e0017 */
[----:B------:R-:W-:Y:S05]  /*0d10*/  @!P0 BRA `(.L_x_14) ;  /* 0x0000000000208947 */ /* 0x000fea0003800000 */
[----:B------:R-:W-:-:S10]  /*0d20*/  DFMA.RM R6, R6, R24, R20 ;  /* 0x000000180606722b */ /* 0x000fd40000004014 */
[----:B------:R-:W-:-:S05]  /*0d30*/  IADD3 R8, P0, PT, R6, 0x1, RZ ;  /* 0x0000000106087810 */ /* 0x000fca0007f1e0ff */
[----:B------:R-:W-:-:S06]  /*0d40*/  IMAD.X R9, RZ, RZ, R7, P0 ;  /* 0x000000ffff097224 */ /* 0x000fcc00000e0607 */
[----:B------:R-:W-:-:S08]  /*0d50*/  DFMA.RP R4, -R6, R8, R4 ;  /* 0x000000080604722b */ /* 0x000fd00000008104 */
[----:B------:R-:W-:-:S06]  /*0d60*/  DSETP.GT.AND P0, PT, R4, RZ, PT ;  /* 0x000000ff0400722a */ /* 0x000fcc0003f04000 */
[----:B------:R-:W-:Y:S02]  /*0d70*/  FSEL R6, R8, R6, P0 ;  /* 0x0000000608067208 */ /* 0x000fe40000000000 */
[----:B------:R-:W-:Y:S01]  /*0d80*/  FSEL R7, R9, R7, P0 ;  /* 0x0000000709077208 */ /* 0x000fe20000000000 */
[----:B------:R-:W-:Y:S06]  /*0d90*/  BRA `(.L_x_15) ;  /* 0x0000000000647947 */ /* 0x000fec0003800000 */
.L_x_14:
[----:B------:R-:W-:-:S14]  /*0da0*/  DSETP.NE.AND P0, PT, R4, RZ, PT ;  /* 0x000000ff0400722a */ /* 0x000fdc0003f05000 */
[----:B------:R-:W-:Y:S05]  /*0db0*/  @!P0 BRA `(.L_x_16) ;  /* 0x0000000000588947 */ /* 0x000fea0003800000 */
[----:B------:R-:W-:-:S13]  /*0dc0*/  ISETP.GE.AND P0, PT, R5, RZ, PT ;  /* 0x000000ff0500720c */ /* 0x000fda0003f06270 */
[----:B------:R-:W-:Y:S02]  /*0dd0*/  @!P0 IMAD.MOV.U32 R6, RZ, RZ, 0x0 ;  /* 0x00000000ff068424 */ /* 0x000fe400078e00ff */
[----:B------:R-:W-:Y:S01]  /*0de0*/  @!P0 IMAD.MOV.U32 R7, RZ, RZ, -0x80000 ;  /* 0xfff80000ff078424 */ /* 0x000fe200078e00ff */
[----:B------:R-:W-:Y:S06]  /*0df0*/  @!P0 BRA `(.L_x_15) ;  /* 0x00000000004c8947 */ /* 0x000fec0003800000 */
[----:B------:R-:W-:-:S13]  /*0e00*/  ISETP.GT.AND P0, PT, R5, 0x7fefffff, PT ;  /* 0x7fefffff0500780c */ /* 0x000fda0003f04270 */
[----:B------:R-:W-:Y:S05]  /*0e10*/  @P0 BRA `(.L_x_16) ;  /* 0x0000000000400947 */ /* 0x000fea0003800000 */
[----:B------:R-:W-:Y:S01]  /*0e20*/  DMUL R4, R4, 8.11296384146066816958e+31 ;  /* 0x4690000004047828 */ /* 0x000fe20000000000 */
[----:B------:R-:W-:Y:S02]  /*0e30*/  IMAD.MOV.U32 R6, RZ, RZ, RZ ;  /* 0x000000ffff067224 */ /* 0x000fe400078e00ff */
[----:B------:R-:W-:Y:S02]  /*0e40*/  IMAD.MOV.U32 R20, RZ, RZ, 0x0 ;  /* 0x00000000ff147424 */ /* 0x000fe400078e00ff */
[----:B------:R-:W-:Y:S01]  /*0e50*/  IMAD.MOV.U32 R21, RZ, RZ, 0x3fd80000 ;  /* 0x3fd80000ff157424 */ /* 0x000fe200078e00ff */
[----:B------:R-:W0:Y:S02]  /*0e60*/  MUFU.RSQ64H R7, R5 ;  /* 0x0000000500077308 */ /* 0x000e240000001c00 */
[----:B0-----:R-:W-:-:S08]  /*0e70*/  DMUL R8, R6, R6 ;  /* 0x0000000606087228 */ /* 0x001fd00000000000 */
[----:B------:R-:W-:-:S08]  /*0e80*/  DFMA R8, R4, -R8, 1 ;  /* 0x3ff000000408742b */ /* 0x000fd00000000808 */
[----:B------:R-:W-:Y:S02]  /*0e90*/  DFMA R20, R8, R20, 0.5 ;  /* 0x3fe000000814742b */ /* 0x000fe40000000014 */
[----:B------:R-:W-:-:S08]  /*0ea0*/  DMUL R8, R6, R8 ;  /* 0x0000000806087228 */ /* 0x000fd00000000000 */
[----:B------:R-:W-:-:S08]  /*0eb0*/  DFMA R8, R20, R8, R6 ;  /* 0x000000081408722b */ /* 0x000fd00000000006 */
[----:B------:R-:W-:Y:S02]  /*0ec0*/  DMUL R6, R4, R8 ;  /* 0x0000000804067228 */ /* 0x000fe40000000000 */
[----:B------:R-:W-:-:S06]  /*0ed0*/  VIADD R9, R9, 0xfff00000 ;  /* 0xfff0000009097836 */ /* 0x000fcc0000000000 */
[----:B------:R-:W-:-:S08]  /*0ee0*/  DFMA R20, R6, -R6, R4 ;  /* 0x800000060614722b */ /* 0x000fd00000000004 */
[----:B------:R-:W-:-:S10]  /*0ef0*/  DFMA R6, R8, R20, R6 ;  /* 0x000000140806722b */ /* 0x000fd40000000006 */
[----:B------:R-:W-:Y:S01]  /*0f00*/  VIADD R7, R7, 0xfcb00000 ;  /* 0xfcb0000007077836 */ /* 0x000fe20000000000 */
[----:B------:R-:W-:Y:S06]  /*0f10*/  BRA `(.L_x_15) ;  /* 0x0000000000047947 */ /* 0x000fec0003800000 */
.L_x_16:
[----:B------:R-:W-:-:S11]  /*0f20*/  DADD R6, R4, R4 ;  /* 0x0000000004067229 */ /* 0x000fd60000000004 */
.L_x_15:
[----:B------:R-:W-:Y:S05]  /*0f30*/  BSYNC.RECONVERGENT B2 ;  /* 0x0000000000027941 */ /* 0x000fea0003800200 */
.L_x_13:
[----:B------:R-:W-:Y:S02]  /*0f40*/  IMAD.MOV.U32 R4, RZ, RZ, R0 ;  /* 0x000000ffff047224 */ /* 0x000fe400078e0000 */
[----:B------:R-:W-:Y:S02]  /*0f50*/  IMAD.MOV.U32 R5, RZ, RZ, 0x0 ;  /* 0x00000000ff057424 */ /* 0x000fe400078e00ff */
[----:B------:R-:W-:Y:S02]  /*0f60*/  IMAD.MOV.U32 R8, RZ, RZ, R6 ;  /* 0x000000ffff087224 */ /* 0x000fe400078e0006 */
[----:B------:R-:W-:Y:S01]  /*0f70*/  IMAD.MOV.U32 R9, RZ, RZ, R7 ;  /* 0x000000ffff097224 */ /* 0x000fe200078e0007 */
[----:B------:R-:W-:Y:S06]  /*0f80*/  RET.REL.NODEC R4 `(_Z18p2p_distancekernelPdS_S_P10hist_entryxdi) ;  /* 0xfffffff0041c7950 */ /* 0x000fec0003c3ffff */
.L_x_17:
[----:B------:R-:W-:-:S00]  /*0f90*/  BRA `(.L_x_17) ;  /* 0xfffffffc00fc7947 */ /* 0x000fc0000383ffff */
[----:B------:R-:W-:-:S00]  /*0fa0*/  NOP ;  /* 0x0000000000007918 */ /* 0x000fc00000000000 */
        /* <DEDUP_REMOVED lines=13> */
.L_x_19:


//--------------------- .nv.shared.reserved.0     --------------------------
	.section	.nv.shared.reserved.0,"aw",@nobits
	.weak		__nv_reservedSMEM_offset_0_alias
	.size		__nv_reservedSMEM_offset_0_alias, 0, 64
	.other		__nv_reservedSMEM_offset_0_alias,@"STO_CUDA_RESERVED_SHARED STV_DEFAULT"
__nv_reservedSMEM_offset_0_alias:
	.zero		0
	.zero		64


//--------------------- .nv.constant0._Z18p2p_distancekernelPdS_S_P10hist_entryxdi --------------------------
	.section	.nv.constant0._Z18p2p_distancekernelPdS_S_P10hist_entryxdi,"a",@progbits
	.sectionflags	@""
	.align	4
.nv.constant0._Z18p2p_distancekernelPdS_S_P10hist_entryxdi:
	.zero		948


//--------------------- SYMBOLS --------------------------

	.type		.nv.reservedSmem.offset0,@object
	.size		.nv.reservedSmem.offset0,0x4
